//
// Generated by NVIDIA NVVM Compiler
//
// Compiler Build ID: CL-36424714
// Cuda compilation tools, release 13.0, V13.0.88
// Based on NVVM 20.0.0
//

.version 9.0
.target sm_100
.address_size 64

	// .globl	_Z8relu_gpuPfS_i

.visible .entry _Z8relu_gpuPfS_i(
	.param .u64 .ptr .align 1 _Z8relu_gpuPfS_i_param_0,
	.param .u64 .ptr .align 1 _Z8relu_gpuPfS_i_param_1,
	.param .u32 _Z8relu_gpuPfS_i_param_2
)
{
	.reg .pred 	%p<3>;
	.reg .b32 	%r<11>;
	.reg .b32 	%f<3>;
	.reg .b64 	%rd<8>;

	ld.param.u64 	%rd3, [_Z8relu_gpuPfS_i_param_0];
	ld.param.u64 	%rd4, [_Z8relu_gpuPfS_i_param_1];
	ld.param.u32 	%r6, [_Z8relu_gpuPfS_i_param_2];
	mov.u32 	%r7, %ctaid.x;
	mov.u32 	%r1, %ntid.x;
	mov.u32 	%r8, %tid.x;
	mad.lo.s32 	%r10, %r7, %r1, %r8;
	setp.ge.s32 	%p1, %r10, %r6;
	@%p1 bra 	$L__BB0_3;
	mov.u32 	%r9, %nctaid.x;
	mul.lo.s32 	%r3, %r1, %r9;
	cvta.to.global.u64 	%rd1, %rd3;
	cvta.to.global.u64 	%rd2, %rd4;
$L__BB0_2:
	mul.wide.s32 	%rd5, %r10, 4;
	add.s64 	%rd6, %rd1, %rd5;
	ld.global.f32 	%f1, [%rd6];
	max.f32 	%f2, %f1, 0f00000000;
	add.s64 	%rd7, %rd2, %rd5;
	st.global.f32 	[%rd7], %f2;
	add.s32 	%r10, %r10, %r3;
	setp.lt.s32 	%p2, %r10, %r6;
	@%p2 bra 	$L__BB0_2;
$L__BB0_3:
	ret;

}
	// .globl	_Z13relu_gpu_backPfS_i
.visible .entry _Z13relu_gpu_backPfS_i(
	.param .u64 .ptr .align 1 _Z13relu_gpu_backPfS_i_param_0,
	.param .u64 .ptr .align 1 _Z13relu_gpu_backPfS_i_param_1,
	.param .u32 _Z13relu_gpu_backPfS_i_param_2
)
{
	.reg .pred 	%p<4>;
	.reg .b32 	%r<11>;
	.reg .b32 	%f<3>;
	.reg .b64 	%rd<8>;

	ld.param.u64 	%rd3, [_Z13relu_gpu_backPfS_i_param_0];
	ld.param.u64 	%rd4, [_Z13relu_gpu_backPfS_i_param_1];
	ld.param.u32 	%r6, [_Z13relu_gpu_backPfS_i_param_2];
	mov.u32 	%r7, %ctaid.x;
	mov.u32 	%r1, %ntid.x;
	mov.u32 	%r8, %tid.x;
	mad.lo.s32 	%r10, %r7, %r1, %r8;
	setp.ge.s32 	%p1, %r10, %r6;
	@%p1 bra 	$L__BB1_3;
	mov.u32 	%r9, %nctaid.x;
	mul.lo.s32 	%r3, %r1, %r9;
	cvta.to.global.u64 	%rd1, %rd3;
	cvta.to.global.u64 	%rd2, %rd4;
$L__BB1_2:
	mul.wide.s32 	%rd5, %r10, 4;
	add.s64 	%rd6, %rd1, %rd5;
	ld.global.f32 	%f1, [%rd6];
	setp.gt.f32 	%p2, %f1, 0f00000000;
	selp.f32 	%f2, 0f3F800000, 0f00000000, %p2;
	add.s64 	%rd7, %rd2, %rd5;
	st.global.f32 	[%rd7], %f2;
	add.s32 	%r10, %r10, %r3;
	setp.lt.s32 	%p3, %r10, %r6;
	@%p3 bra 	$L__BB1_2;
$L__BB1_3:
	ret;

}
	// .globl	_Z11sigmoid_gpuPfS_i
.visible .entry _Z11sigmoid_gpuPfS_i(
	.param .u64 .ptr .align 1 _Z11sigmoid_gpuPfS_i_param_0,
	.param .u64 .ptr .align 1 _Z11sigmoid_gpuPfS_i_param_1,
	.param .u32 _Z11sigmoid_gpuPfS_i_param_2
)
{
	.reg .pred 	%p<3>;
	.reg .b32 	%r<13>;
	.reg .b32 	%f<15>;
	.reg .b64 	%rd<8>;

	ld.param.u64 	%rd3, [_Z11sigmoid_gpuPfS_i_param_0];
	ld.param.u64 	%rd4, [_Z11sigmoid_gpuPfS_i_param_1];
	ld.param.u32 	%r6, [_Z11sigmoid_gpuPfS_i_param_2];
	mov.u32 	%r7, %ctaid.x;
	mov.u32 	%r1, %ntid.x;
	mov.u32 	%r8, %tid.x;
	mad.lo.s32 	%r12, %r7, %r1, %r8;
	setp.ge.s32 	%p1, %r12, %r6;
	@%p1 bra 	$L__BB2_3;
	mov.u32 	%r9, %nctaid.x;
	mul.lo.s32 	%r3, %r1, %r9;
	cvta.to.global.u64 	%rd1, %rd3;
	cvta.to.global.u64 	%rd2, %rd4;
$L__BB2_2:
	mul.wide.s32 	%rd5, %r12, 4;
	add.s64 	%rd6, %rd1, %rd5;
	ld.global.f32 	%f1, [%rd6];
	fma.rn.f32 	%f2, %f1, 0fBBBB989D, 0f3F000000;
	cvt.sat.f32.f32 	%f3, %f2;
	mov.f32 	%f4, 0f4B400001;
	mov.f32 	%f5, 0f437C0000;
	fma.rm.f32 	%f6, %f3, %f5, %f4;
	add.f32 	%f7, %f6, 0fCB40007F;
	neg.f32 	%f8, %f7;
	fma.rn.f32 	%f9, %f1, 0fBFB8AA3B, %f8;
	fma.rn.f32 	%f10, %f1, 0fB2A57060, %f9;
	mov.b32 	%r10, %f6;
	shl.b32 	%r11, %r10, 23;
	mov.b32 	%f11, %r11;
	ex2.approx.ftz.f32 	%f12, %f10;
	fma.rn.f32 	%f13, %f12, %f11, 0f3F800000;
	rcp.rn.f32 	%f14, %f13;
	add.s64 	%rd7, %rd2, %rd5;
	st.global.f32 	[%rd7], %f14;
	add.s32 	%r12, %r12, %r3;
	setp.lt.s32 	%p2, %r12, %r6;
	@%p2 bra 	$L__BB2_2;
$L__BB2_3:
	ret;

}
	// .globl	_Z16sigmoid_gpu_backPfS_i
.visible .entry _Z16sigmoid_gpu_backPfS_i(
	.param .u64 .ptr .align 1 _Z16sigmoid_gpu_backPfS_i_param_0,
	.param .u64 .ptr .align 1 _Z16sigmoid_gpu_backPfS_i_param_1,
	.param .u32 _Z16sigmoid_gpu_backPfS_i_param_2
)
{
	.reg .pred 	%p<3>;
	.reg .b32 	%r<13>;
	.reg .b32 	%f<18>;
	.reg .b64 	%rd<8>;

	ld.param.u64 	%rd3, [_Z16sigmoid_gpu_backPfS_i_param_0];
	ld.param.u64 	%rd4, [_Z16sigmoid_gpu_backPfS_i_param_1];
	ld.param.u32 	%r6, [_Z16sigmoid_gpu_backPfS_i_param_2];
	mov.u32 	%r7, %ctaid.x;
	mov.u32 	%r1, %ntid.x;
	mov.u32 	%r8, %tid.x;
	mad.lo.s32 	%r12, %r7, %r1, %r8;
	setp.ge.s32 	%p1, %r12, %r6;
	@%p1 bra 	$L__BB3_3;
	mov.u32 	%r9, %nctaid.x;
	mul.lo.s32 	%r3, %r1, %r9;
	cvta.to.global.u64 	%rd1, %rd3;
	cvta.to.global.u64 	%rd2, %rd4;
$L__BB3_2:
	mul.wide.s32 	%rd5, %r12, 4;
	add.s64 	%rd6, %rd1, %rd5;
	ld.global.f32 	%f1, [%rd6];
	fma.rn.f32 	%f2, %f1, 0fBBBB989D, 0f3F000000;
	cvt.sat.f32.f32 	%f3, %f2;
	mov.f32 	%f4, 0f4B400001;
	mov.f32 	%f5, 0f437C0000;
	fma.rm.f32 	%f6, %f3, %f5, %f4;
	add.f32 	%f7, %f6, 0fCB40007F;
	neg.f32 	%f8, %f7;
	fma.rn.f32 	%f9, %f1, 0fBFB8AA3B, %f8;
	fma.rn.f32 	%f10, %f1, 0fB2A57060, %f9;
	mov.b32 	%r10, %f6;
	shl.b32 	%r11, %r10, 23;
	mov.b32 	%f11, %r11;
	ex2.approx.ftz.f32 	%f12, %f10;
	fma.rn.f32 	%f13, %f12, %f11, 0f3F800000;
	rcp.rn.f32 	%f14, %f13;
	mov.f32 	%f15, 0f3F800000;
	sub.f32 	%f16, %f15, %f14;
	mul.f32 	%f17, %f14, %f16;
	add.s64 	%rd7, %rd2, %rd5;
	st.global.f32 	[%rd7], %f17;
	add.s32 	%r12, %r12, %r3;
	setp.lt.s32 	%p2, %r12, %r6;
	@%p2 bra 	$L__BB3_2;
$L__BB3_3:
	ret;

}


// ===== COMPILED SASS (sm_100) =====

	.target	sm_100

	.elftype	@"ET_EXEC"


//--------------------- .note.nv.tkinfo           --------------------------
	.section	.note.nv.tkinfo,"",@"SHT_NOTE"
	.sectionflags	@"SHF_NOTE_NV_TKINFO"
	.tkinfo
        /*0018*/ 	.word	0x00000002
        /*0030*/ 	.string	""
        /*0030*/ 	.string	"ptxas"
        /*0030*/ 	.string	"Cuda compilation tools, release 13.0, V13.0.88"
        /*0030*/ 	.string	"Build cuda_13.0.r13.0/compiler.36424714_0"
        /*0030*/ 	.string	"-arch sm_100 -m 64 "



//--------------------- .note.nv.cuinfo           --------------------------
	.section	.note.nv.cuinfo,"",@"SHT_NOTE"
	.sectionflags	@"SHF_NOTE_NV_CUINFO"
        /*0018*/ 	.short	0x0002
        /*001a*/ 	.short	0x0064
        /*001c*/ 	.short	0x0082
	.zero		2


//--------------------- .nv.info                  --------------------------
	.section	.nv.info,"",@"SHT_CUDA_INFO"
	.align	4


	//----- nvinfo : EIATTR_REGCOUNT
	.align		4
        /*0000*/ 	.byte	0x04, 0x2f
        /*0002*/ 	.short	(.L_1 - .L_0)
	.align		4
.L_0:
        /*0004*/ 	.word	index@(_Z8relu_gpuPfS_i)
        /*0008*/ 	.word	0x00000010


	//----- nvinfo : EIATTR_FRAME_SIZE
	.align		4
.L_1:
        /*000c*/ 	.byte	0x04, 0x11
        /*000e*/ 	.short	(.L_3 - .L_2)
	.align		4
.L_2:
        /*0010*/ 	.word	index@(_Z8relu_gpuPfS_i)
        /*0014*/ 	.word	0x00000000


	//----- nvinfo : EIATTR_REGCOUNT
	.align		4
.L_3:
        /*0018*/ 	.byte	0x04, 0x2f
        /*001a*/ 	.short	(.L_5 - .L_4)
	.align		4
.L_4:
        /*001c*/ 	.word	index@(_Z13relu_gpu_backPfS_i)
        /*0020*/ 	.word	0x00000010


	//----- nvinfo : EIATTR_FRAME_SIZE
	.align		4
.L_5:
        /*0024*/ 	.byte	0x04, 0x11
        /*0026*/ 	.short	(.L_7 - .L_6)
	.align		4
.L_6:
        /*0028*/ 	.word	index@(_Z13relu_gpu_backPfS_i)
        /*002c*/ 	.word	0x00000000


	//----- nvinfo : EIATTR_REGCOUNT
	.align		4
.L_7:
        /*0030*/ 	.byte	0x04, 0x2f
        /*0032*/ 	.short	(.L_9 - .L_8)
	.align		4
.L_8:
        /*0034*/ 	.word	index@(_Z11sigmoid_gpuPfS_i)
        /*0038*/ 	.word	0x00000014


	//----- nvinfo : EIATTR_FRAME_SIZE
	.align		4
.L_9:
        /*003c*/ 	.byte	0x04, 0x11
        /*003e*/ 	.short	(.L_11 - .L_10)
	.align		4
.L_10:
        /*0040*/ 	.word	index@($__internal_1_$__cuda_sm20_rcp_rn_f32_slowpath)
        /*0044*/ 	.word	0x00000000


	//----- nvinfo : EIATTR_FRAME_SIZE
	.align		4
.L_11:
        /*0048*/ 	.byte	0x04, 0x11
        /*004a*/ 	.short	(.L_13 - .L_12)
	.align		4
.L_12:
        /*004c*/ 	.word	index@(_Z11sigmoid_gpuPfS_i)
        /*0050*/ 	.word	0x00000000


	//----- nvinfo : EIATTR_REGCOUNT
	.align		4
.L_13:
        /*0054*/ 	.byte	0x04, 0x2f
        /*0056*/ 	.short	(.L_15 - .L_14)
	.align		4
.L_14:
        /*0058*/ 	.word	index@(_Z16sigmoid_gpu_backPfS_i)
        /*005c*/ 	.word	0x00000014


	//----- nvinfo : EIATTR_FRAME_SIZE
	.align		4
.L_15:
        /*0060*/ 	.byte	0x04, 0x11
        /*0062*/ 	.short	(.L_17 - .L_16)
	.align		4
.L_16:
        /*0064*/ 	.word	index@($__internal_0_$__cuda_sm20_rcp_rn_f32_slowpath)
        /*0068*/ 	.word	0x00000000


	//----- nvinfo : EIATTR_FRAME_SIZE
	.align		4
.L_17:
        /*006c*/ 	.byte	0x04, 0x11
        /*006e*/ 	.short	(.L_19 - .L_18)
	.align		4
.L_18:
        /*0070*/ 	.word	index@(_Z16sigmoid_gpu_backPfS_i)
        /*0074*/ 	.word	0x00000000


	//----- nvinfo : EIATTR_MIN_STACK_SIZE
	.align		4
.L_19:
        /*0078*/ 	.byte	0x04, 0x12
        /*007a*/ 	.short	(.L_21 - .L_20)
	.align		4
.L_20:
        /*007c*/ 	.word	index@(_Z16sigmoid_gpu_backPfS_i)
        /*0080*/ 	.word	0x00000000


	//----- nvinfo : EIATTR_MIN_STACK_SIZE
	.align		4
.L_21:
        /*0084*/ 	.byte	0x04, 0x12
        /*0086*/ 	.short	(.L_23 - .L_22)
	.align		4
.L_22:
        /*0088*/ 	.word	index@(_Z11sigmoid_gpuPfS_i)
        /*008c*/ 	.word	0x00000000


	//----- nvinfo : EIATTR_MIN_STACK_SIZE
	.align		4
.L_23:
        /*0090*/ 	.byte	0x04, 0x12
        /*0092*/ 	.short	(.L_25 - .L_24)
	.align		4
.L_24:
        /*0094*/ 	.word	index@(_Z13relu_gpu_backPfS_i)
        /*0098*/ 	.word	0x00000000


	//----- nvinfo : EIATTR_MIN_STACK_SIZE
	.align		4
.L_25:
        /*009c*/ 	.byte	0x04, 0x12
        /*009e*/ 	.short	(.L_27 - .L_26)
	.align		4
.L_26:
        /*00a0*/ 	.word	index@(_Z8relu_gpuPfS_i)
        /*00a4*/ 	.word	0x00000000
.L_27:


//--------------------- .nv.compat                --------------------------
	.section	.nv.compat,"",@"SHT_CUDA_COMPAT_INFO"
	.align	4
        /*0000*/ 	.byte	0x02, 0x09, 0x00, 0x00, 0x02, 0x02, 0x01, 0x00, 0x02, 0x05, 0x05, 0x00, 0x03, 0x07, 0x01, 0x01
        /*0010*/ 	.byte	0x02, 0x03, 0x00, 0x00, 0x02, 0x06, 0x01, 0x00, 0x04, 0x0b, 0x08, 0x00, 0x09, 0x00, 0x00, 0x00
        /*0020*/ 	.byte	0x00, 0x00, 0x00, 0x00


//--------------------- .nv.info._Z16sigmoid_gpu_backPfS_i --------------------------
	.section	.nv.info._Z16sigmoid_gpu_backPfS_i,"",@"SHT_CUDA_INFO"
	.sectionflags	@""
	.align	4


	//----- nvinfo : EIATTR_CUDA_API_VERSION
	.align		4
        /*0000*/ 	.byte	0x04, 0x37
        /*0002*/ 	.short	(.L_29 - .L_28)
.L_28:
        /*0004*/ 	.word	0x00000082


	//----- nvinfo : EIATTR_KPARAM_INFO
	.align		4
.L_29:
        /*0008*/ 	.byte	0x04, 0x17
        /*000a*/ 	.short	(.L_31 - .L_30)
.L_30:
        /*000c*/ 	.word	0x00000000
        /*0010*/ 	.short	0x0002
        /*0012*/ 	.short	0x0010
        /*0014*/ 	.byte	0x00, 0xf0, 0x11, 0x00


	//----- nvinfo : EIATTR_KPARAM_INFO
	.align		4
.L_31:
        /*0018*/ 	.byte	0x04, 0x17
        /*001a*/ 	.short	(.L_33 - .L_32)
.L_32:
        /*001c*/ 	.word	0x00000000
        /*0020*/ 	.short	0x0001
        /*0022*/ 	.short	0x0008
        /*0024*/ 	.byte	0x00, 0xf5, 0x21, 0x00


	//----- nvinfo : EIATTR_KPARAM_INFO
	.align		4
.L_33:
        /*0028*/ 	.byte	0x04, 0x17
        /*002a*/ 	.short	(.L_35 - .L_34)
.L_34:
        /*002c*/ 	.word	0x00000000
        /*0030*/ 	.short	0x0000
        /*0032*/ 	.short	0x0000
        /*0034*/ 	.byte	0x00, 0xf5, 0x21, 0x00


	//----- nvinfo : EIATTR_SPARSE_MMA_MASK
	.align		4
.L_35:
        /*0038*/ 	.byte	0x03, 0x50
        /*003a*/ 	.short	0x0000


	//----- nvinfo : EIATTR_MAXREG_COUNT
	.align		4
        /*003c*/ 	.byte	0x03, 0x1b
        /*003e*/ 	.short	0x00ff


	//----- nvinfo : EIATTR_MERCURY_ISA_VERSION
	.align		4
        /*0040*/ 	.byte	0x03, 0x5f
        /*0042*/ 	.short	0x0101


	//----- nvinfo : EIATTR_VRC_CTA_INIT_COUNT
	.align		4
        /*0044*/ 	.byte	0x02, 0x4a
	.zero		1
	.zero		1


	//----- nvinfo : EIATTR_EXIT_INSTR_OFFSETS
	.align		4
        /*0048*/ 	.byte	0x04, 0x1c
        /*004a*/ 	.short	(.L_37 - .L_36)


	//   ....[0]....
.L_36:
        /*004c*/ 	.word	0x00000070


	//   ....[1]....
        /*0050*/ 	.word	0x000002f0


	//----- nvinfo : EIATTR_CRS_STACK_SIZE
	.align		4
.L_37:
        /*0054*/ 	.byte	0x04, 0x1e
        /*0056*/ 	.short	(.L_39 - .L_38)
.L_38:
        /*0058*/ 	.word	0x00000000


	//----- nvinfo : EIATTR_CBANK_PARAM_SIZE
	.align		4
.L_39:
        /*005c*/ 	.byte	0x03, 0x19
        /*005e*/ 	.short	0x0014


	//----- nvinfo : EIATTR_PARAM_CBANK
	.align		4
        /*0060*/ 	.byte	0x04, 0x0a
        /*0062*/ 	.short	(.L_41 - .L_40)
	.align		4
.L_40:
        /*0064*/ 	.word	index@(.nv.constant0._Z16sigmoid_gpu_backPfS_i)
        /*0068*/ 	.short	0x0380
        /*006a*/ 	.short	0x0014


	//----- nvinfo : EIATTR_SW_WAR
	.align		4
.L_41:
        /*006c*/ 	.byte	0x04, 0x36
        /*006e*/ 	.short	(.L_43 - .L_42)
.L_42:
        /*0070*/ 	.word	0x00000008
.L_43:


//--------------------- .nv.info._Z11sigmoid_gpuPfS_i --------------------------
	.section	.nv.info._Z11sigmoid_gpuPfS_i,"",@"SHT_CUDA_INFO"
	.sectionflags	@""
	.align	4


	//----- nvinfo : EIATTR_CUDA_API_VERSION
	.align		4
        /*0000*/ 	.byte	0x04, 0x37
        /*0002*/ 	.short	(.L_45 - .L_44)
.L_44:
        /*0004*/ 	.word	0x00000082


	//----- nvinfo : EIATTR_KPARAM_INFO
	.align		4
.L_45:
        /*0008*/ 	.byte	0x04, 0x17
        /*000a*/ 	.short	(.L_47 - .L_46)
.L_46:
        /*000c*/ 	.word	0x00000000
        /*0010*/ 	.short	0x0002
        /*0012*/ 	.short	0x0010
        /*0014*/ 	.byte	0x00, 0xf0, 0x11, 0x00


	//----- nvinfo : EIATTR_KPARAM_INFO
	.align		4
.L_47:
        /*0018*/ 	.byte	0x04, 0x17
        /*001a*/ 	.short	(.L_49 - .L_48)
.L_48:
        /*001c*/ 	.word	0x00000000
        /*0020*/ 	.short	0x0001
        /*0022*/ 	.short	0x0008
        /*0024*/ 	.byte	0x00, 0xf5, 0x21, 0x00


	//----- nvinfo : EIATTR_KPARAM_INFO
	.align		4
.L_49:
        /*0028*/ 	.byte	0x04, 0x17
        /*002a*/ 	.short	(.L_51 - .L_50)
.L_50:
        /*002c*/ 	.word	0x00000000
        /*0030*/ 	.short	0x0000
        /*0032*/ 	.short	0x0000
        /*0034*/ 	.byte	0x00, 0xf5, 0x21, 0x00


	//----- nvinfo : EIATTR_SPARSE_MMA_MASK
	.align		4
.L_51:
        /*0038*/ 	.byte	0x03, 0x50
        /*003a*/ 	.short	0x0000


	//----- nvinfo : EIATTR_MAXREG_COUNT
	.align		4
        /*003c*/ 	.byte	0x03, 0x1b
        /*003e*/ 	.short	0x00ff


	//----- nvinfo : EIATTR_MERCURY_ISA_VERSION
	.align		4
        /*0040*/ 	.byte	0x03, 0x5f
        /*0042*/ 	.short	0x0101


	//----- nvinfo : EIATTR_VRC_CTA_INIT_COUNT
	.align		4
        /*0044*/ 	.byte	0x02, 0x4a
	.zero		1
	.zero		1


	//----- nvinfo : EIATTR_EXIT_INSTR_OFFSETS
	.align		4
        /*0048*/ 	.byte	0x04, 0x1c
        /*004a*/ 	.short	(.L_53 - .L_52)


	//   ....[0]....
.L_52:
        /*004c*/ 	.word	0x00000070


	//   ....[1]....
        /*0050*/ 	.word	0x000002d0


	//----- nvinfo : EIATTR_CRS_STACK_SIZE
	.align		4
.L_53:
        /*0054*/ 	.byte	0x04, 0x1e
        /*0056*/ 	.short	(.L_55 - .L_54)
.L_54:
        /*0058*/ 	.word	0x00000000


	//----- nvinfo : EIATTR_CBANK_PARAM_SIZE
	.align		4
.L_55:
        /*005c*/ 	.byte	0x03, 0x19
        /*005e*/ 	.short	0x0014


	//----- nvinfo : EIATTR_PARAM_CBANK
	.align		4
        /*0060*/ 	.byte	0x04, 0x0a
        /*0062*/ 	.short	(.L_57 - .L_56)
	.align		4
.L_56:
        /*0064*/ 	.word	index@(.nv.constant0._Z11sigmoid_gpuPfS_i)
        /*0068*/ 	.short	0x0380
        /*006a*/ 	.short	0x0014


	//----- nvinfo : EIATTR_SW_WAR
	.align		4
.L_57:
        /*006c*/ 	.byte	0x04, 0x36
        /*006e*/ 	.short	(.L_59 - .L_58)
.L_58:
        /*0070*/ 	.word	0x00000008
.L_59:


//--------------------- .nv.info._Z13relu_gpu_backPfS_i --------------------------
	.section	.nv.info._Z13relu_gpu_backPfS_i,"",@"SHT_CUDA_INFO"
	.sectionflags	@""
	.align	4


	//----- nvinfo : EIATTR_CUDA_API_VERSION
	.align		4
        /*0000*/ 	.byte	0x04, 0x37
        /*0002*/ 	.short	(.L_61 - .L_60)
.L_60:
        /*0004*/ 	.word	0x00000082


	//----- nvinfo : EIATTR_KPARAM_INFO
	.align		4
.L_61:
        /*0008*/ 	.byte	0x04, 0x17
        /*000a*/ 	.short	(.L_63 - .L_62)
.L_62:
        /*000c*/ 	.word	0x00000000
        /*0010*/ 	.short	0x0002
        /*0012*/ 	.short	0x0010
        /*0014*/ 	.byte	0x00, 0xf0, 0x11, 0x00


	//----- nvinfo : EIATTR_KPARAM_INFO
	.align		4
.L_63:
        /*0018*/ 	.byte	0x04, 0x17
        /*001a*/ 	.short	(.L_65 - .L_64)
.L_64:
        /*001c*/ 	.word	0x00000000
        /*0020*/ 	.short	0x0001
        /*0022*/ 	.short	0x0008
        /*0024*/ 	.byte	0x00, 0xf5, 0x21, 0x00


	//----- nvinfo : EIATTR_KPARAM_INFO
	.align		4
.L_65:
        /*0028*/ 	.byte	0x04, 0x17
        /*002a*/ 	.short	(.L_67 - .L_66)
.L_66:
        /*002c*/ 	.word	0x00000000
        /*0030*/ 	.short	0x0000
        /*0032*/ 	.short	0x0000
        /*0034*/ 	.byte	0x00, 0xf5, 0x21, 0x00


	//----- nvinfo : EIATTR_SPARSE_MMA_MASK
	.align		4
.L_67:
        /*0038*/ 	.byte	0x03, 0x50
        /*003a*/ 	.short	0x0000


	//----- nvinfo : EIATTR_MAXREG_COUNT
	.align		4
        /*003c*/ 	.byte	0x03, 0x1b
        /*003e*/ 	.short	0x00ff


	//----- nvinfo : EIATTR_MERCURY_ISA_VERSION
	.align		4
        /*0040*/ 	.byte	0x03, 0x5f
        /*0042*/ 	.short	0x0101


	//----- nvinfo : EIATTR_VRC_CTA_INIT_COUNT
	.align		4
        /*0044*/ 	.byte	0x02, 0x4a
	.zero		1
	.zero		1


	//----- nvinfo : EIATTR_EXIT_INSTR_OFFSETS
	.align		4
        /*0048*/ 	.byte	0x04, 0x1c
        /*004a*/ 	.short	(.L_69 - .L_68)


	//   ....[0]....
.L_68:
        /*004c*/ 	.word	0x00000070


	//   ....[1]....
        /*0050*/ 	.word	0x00000150


	//----- nvinfo : EIATTR_CRS_STACK_SIZE
	.align		4
.L_69:
        /*0054*/ 	.byte	0x04, 0x1e
        /*0056*/ 	.short	(.L_71 - .L_70)
.L_70:
        /*0058*/ 	.word	0x00000000


	//----- nvinfo : EIATTR_CBANK_PARAM_SIZE
	.align		4
.L_71:
        /*005c*/ 	.byte	0x03, 0x19
        /*005e*/ 	.short	0x0014


	//----- nvinfo : EIATTR_PARAM_CBANK
	.align		4
        /*0060*/ 	.byte	0x04, 0x0a
        /*0062*/ 	.short	(.L_73 - .L_72)
	.align		4
.L_72:
        /*0064*/ 	.word	index@(.nv.constant0._Z13relu_gpu_backPfS_i)
        /*0068*/ 	.short	0x0380
        /*006a*/ 	.short	0x0014


	//----- nvinfo : EIATTR_SW_WAR
	.align		4
.L_73:
        /*006c*/ 	.byte	0x04, 0x36
        /*006e*/ 	.short	(.L_75 - .L_74)
.L_74:
        /*0070*/ 	.word	0x00000008
.L_75:


//--------------------- .nv.info._Z8relu_gpuPfS_i --------------------------
	.section	.nv.info._Z8relu_gpuPfS_i,"",@"SHT_CUDA_INFO"
	.sectionflags	@""
	.align	4


	//----- nvinfo : EIATTR_CUDA_API_VERSION
	.align		4
        /*0000*/ 	.byte	0x04, 0x37
        /*0002*/ 	.short	(.L_77 - .L_76)
.L_76:
        /*0004*/ 	.word	0x00000082


	//----- nvinfo : EIATTR_KPARAM_INFO
	.align		4
.L_77:
        /*0008*/ 	.byte	0x04, 0x17
        /*000a*/ 	.short	(.L_79 - .L_78)
.L_78:
        /*000c*/ 	.word	0x00000000
        /*0010*/ 	.short	0x0002
        /*0012*/ 	.short	0x0010
        /*0014*/ 	.byte	0x00, 0xf0, 0x11, 0x00


	//----- nvinfo : EIATTR_KPARAM_INFO
	.align		4
.L_79:
        /*0018*/ 	.byte	0x04, 0x17
        /*001a*/ 	.short	(.L_81 - .L_80)
.L_80:
        /*001c*/ 	.word	0x00000000
        /*0020*/ 	.short	0x0001
        /*0022*/ 	.short	0x0008
        /*0024*/ 	.byte	0x00, 0xf5, 0x21, 0x00


	//----- nvinfo : EIATTR_KPARAM_INFO
	.align		4
.L_81:
        /*0028*/ 	.byte	0x04, 0x17
        /*002a*/ 	.short	(.L_83 - .L_82)
.L_82:
        /*002c*/ 	.word	0x00000000
        /*0030*/ 	.short	0x0000
        /*0032*/ 	.short	0x0000
        /*0034*/ 	.byte	0x00, 0xf5, 0x21, 0x00


	//----- nvinfo : EIATTR_SPARSE_MMA_MASK
	.align		4
.L_83:
        /*0038*/ 	.byte	0x03, 0x50
        /*003a*/ 	.short	0x0000


	//----- nvinfo : EIATTR_MAXREG_COUNT
	.align		4
        /*003c*/ 	.byte	0x03, 0x1b
        /*003e*/ 	.short	0x00ff


	//----- nvinfo : EIATTR_MERCURY_ISA_VERSION
	.align		4
        /*0040*/ 	.byte	0x03, 0x5f
        /*0042*/ 	.short	0x0101


	//----- nvinfo : EIATTR_VRC_CTA_INIT_COUNT
	.align		4
        /*0044*/ 	.byte	0x02, 0x4a
	.zero		1
	.zero		1


	//----- nvinfo : EIATTR_EXIT_INSTR_OFFSETS
	.align		4
        /*0048*/ 	.byte	0x04, 0x1c
        /*004a*/ 	.short	(.L_85 - .L_84)


	//   ....[0]....
.L_84:
        /*004c*/ 	.word	0x00000070


	//   ....[1]....
        /*0050*/ 	.word	0x00000150


	//----- nvinfo : EIATTR_CRS_STACK_SIZE
	.align		4
.L_85:
        /*0054*/ 	.byte	0x04, 0x1e
        /*0056*/ 	.short	(.L_87 - .L_86)
.L_86:
        /*0058*/ 	.word	0x00000000


	//----- nvinfo : EIATTR_CBANK_PARAM_SIZE
	.align		4
.L_87:
        /*005c*/ 	.byte	0x03, 0x19
        /*005e*/ 	.short	0x0014


	//----- nvinfo : EIATTR_PARAM_CBANK
	.align		4
        /*0060*/ 	.byte	0x04, 0x0a
        /*0062*/ 	.short	(.L_89 - .L_88)
	.align		4
.L_88:
        /*0064*/ 	.word	index@(.nv.constant0._Z8relu_gpuPfS_i)
        /*0068*/ 	.short	0x0380
        /*006a*/ 	.short	0x0014


	//----- nvinfo : EIATTR_SW_WAR
	.align		4
.L_89:
        /*006c*/ 	.byte	0x04, 0x36
        /*006e*/ 	.short	(.L_91 - .L_90)
.L_90:
        /*0070*/ 	.word	0x00000008
.L_91:


//--------------------- .nv.callgraph             --------------------------
	.section	.nv.callgraph,"",@"SHT_CUDA_CALLGRAPH"
	.align	4
	.sectionentsize	8
	.align		4
        /*0000*/ 	.word	0x00000000
	.align		4
        /*0004*/ 	.word	0xffffffff
	.align		4
        /*0008*/ 	.word	0x00000000
	.align		4
        /*000c*/ 	.word	0xfffffffe
	.align		4
        /*0010*/ 	.word	0x00000000
	.align		4
        /*0014*/ 	.word	0xfffffffd
	.align		4
        /*0018*/ 	.word	0x00000000
	.align		4
        /*001c*/ 	.word	0xfffffffc


//--------------------- .text._Z16sigmoid_gpu_backPfS_i --------------------------
	.section	.text._Z16sigmoid_gpu_backPfS_i,"ax",@progbits
	.align	128
        .global         _Z16sigmoid_gpu_backPfS_i
        .type           _Z16sigmoid_gpu_backPfS_i,@function
        .size           _Z16sigmoid_gpu_backPfS_i,(.L_x_22 - _Z16sigmoid_gpu_backPfS_i)
        .other          _Z16sigmoid_gpu_backPfS_i,@"STO_CUDA_ENTRY STV_DEFAULT"
_Z16sigmoid_gpu_backPfS_i:
.text._Z16sigmoid_gpu_backPfS_i:
[----:B------:R-:W-:Y:S01]  /*0000*/  LDC R1, c[0x0][0x37c] ;  /* 0x0000df00ff017b82 */ /* 0x000fe20000000800 */
[----:B------:R-:W0:Y:S07]  /*0010*/  S2R R3, SR_TID.X ;  /* 0x0000000000037919 */ /* 0x000e2e0000002100 */
[----:B------:R-:W0:Y:S01]  /*0020*/  S2UR UR4, SR_CTAID.X ;  /* 0x00000000000479c3 */ /* 0x000e220000002500 */
[----:B------:R-:W1:Y:S07]  /*0030*/  LDCU UR5, c[0x0][0x390] ;  /* 0x00007200ff0577ac */ /* 0x000e6e0008000800 */
[----:B------:R-:W0:Y:S02]  /*0040*/  LDC R8, c[0x0][0x360] ;  /* 0x0000d800ff087b82 */ /* 0x000e240000000800 */
[----:B0-----:R-:W-:-:S05]  /*0050*/  IMAD R3, R8, UR4, R3 ;  /* 0x0000000408037c24 */ /* 0x001fca000f8e0203 */
[----:B-1----:R-:W-:-:S13]  /*0060*/  ISETP.GE.AND P0, PT, R3, UR5, PT ;  /* 0x0000000503007c0c */ /* 0x002fda000bf06270 */
[----:B------:R-:W-:Y:S05]  /*0070*/  @P0 EXIT ;  /* 0x000000000000094d */ /* 0x000fea0003800000 */
[----:B------:R-:W0:Y:S01]  /*0080*/  LDC.64 R4, c[0x0][0x380] ;  /* 0x0000e000ff047b82 */ /* 0x000e220000000a00 */
[----:B------:R-:W1:Y:S01]  /*0090*/  LDCU UR4, c[0x0][0x370] ;  /* 0x00006e00ff0477ac */ /* 0x000e620008000800 */
[----:B------:R-:W2:Y:S06]  /*00a0*/  LDCU.64 UR6, c[0x0][0x358] ;  /* 0x00006b00ff0677ac */ /* 0x000eac0008000a00 */
[----:B------:R-:W3:Y:S01]  /*00b0*/  LDC.64 R6, c[0x0][0x388] ;  /* 0x0000e200ff067b82 */ /* 0x000ee20000000a00 */
[----:B------:R-:W4:Y:S01]  /*00c0*/  LDCU UR5, c[0x0][0x390] ;  /* 0x00007200ff0577ac */ /* 0x000f220008000800 */
[----:B-1----:R-:W-:-:S07]  /*00d0*/  IMAD R8, R8, UR4, RZ ;  /* 0x0000000408087c24 */ /* 0x002fce000f8e02ff */
.L_x_3:
[----:B01----:R-:W-:-:S06]  /*00e0*/  IMAD.WIDE R10, R3, 0x4, R4 ;  /* 0x00000004030a7825 */ /* 0x003fcc00078e0204 */
[----:B--2---:R-:W2:Y:S01]  /*00f0*/  LDG.E R10, desc[UR6][R10.64] ;  /* 0x000000060a0a7981 */ /* 0x004ea2000c1e1900 */
[----:B------:R-:W-:Y:S01]  /*0100*/  IMAD.MOV.U32 R9, RZ, RZ, 0x3bbb989d ;  /* 0x3bbb989dff097424 */ /* 0x000fe200078e00ff */
[----:B------:R-:W-:Y:S01]  /*0110*/  BSSY.RECONVERGENT B0, `(.L_x_0) ;  /* 0x0000018000007945 */ /* 0x000fe20003800200 */
[----:B------:R-:W-:Y:S02]  /*0120*/  IMAD.MOV.U32 R13, RZ, RZ, 0x437c0000 ;  /* 0x437c0000ff0d7424 */ /* 0x000fe400078e00ff */
[----:B--2---:R-:W-:-:S04]  /*0130*/  FFMA.SAT R0, R10, -R9, 0.5 ;  /* 0x3f0000000a007423 */ /* 0x004fc80000002809 */
[----:B------:R-:W-:-:S04]  /*0140*/  FFMA.RM R0, R0, R13, 12582913 ;  /* 0x4b40000100007423 */ /* 0x000fc8000000400d */
[C---:B------:R-:W-:Y:S01]  /*0150*/  FADD R9, R0.reuse, -12583039 ;  /* 0xcb40007f00097421 */ /* 0x040fe20000000000 */
[----:B------:R-:W-:-:S03]  /*0160*/  SHF.L.U32 R0, R0, 0x17, RZ ;  /* 0x0000001700007819 */ /* 0x000fc600000006ff */
[----:B------:R-:W-:-:S04]  /*0170*/  FFMA R9, R10, -1.4426950216293334961, -R9 ;  /* 0xbfb8aa3b0a097823 */ /* 0x000fc80000000809 */
[----:B------:R-:W-:-:S04]  /*0180*/  FFMA R2, R10, -1.925963033500011079e-08, R9 ;  /* 0xb2a570600a027823 */ /* 0x000fc80000000009 */
[----:B------:R-:W0:Y:S02]  /*0190*/  MUFU.EX2 R9, R2 ;  /* 0x0000000200097308 */ /* 0x000e240000000800 */
[----:B0-----:R-:W-:Y:S01]  /*01a0*/  FFMA R13, R0, R9, 1 ;  /* 0x3f800000000d7423 */ /* 0x001fe20000000009 */
[----:B------:R-:W-:Y:S01]  /*01b0*/  MOV R9, R3 ;  /* 0x0000000300097202 */ /* 0x000fe20000000f00 */
[----:B------:R-:W-:Y:S02]  /*01c0*/  IMAD.IADD R3, R8, 0x1, R3 ;  /* 0x0000000108037824 */ /* 0x000fe400078e0203 */
[----:B------:R-:W-:-:S03]  /*01d0*/  VIADD R0, R13, 0x1800000 ;  /* 0x018000000d007836 */ /* 0x000fc60000000000 */
[----:B----4-:R-:W-:Y:S02]  /*01e0*/  ISETP.GE.AND P3, PT, R3, UR5, PT ;  /* 0x0000000503007c0c */ /* 0x010fe4000bf66270 */
[----:B------:R-:W-:-:S04]  /*01f0*/  LOP3.LUT R0, R0, 0x7f800000, RZ, 0xc0, !PT ;  /* 0x7f80000000007812 */ /* 0x000fc800078ec0ff */
[----:B------:R-:W-:-:S13]  /*0200*/  ISETP.GT.U32.AND P0, PT, R0, 0x1ffffff, PT ;  /* 0x01ffffff0000780c */ /* 0x000fda0003f04070 */
[----:B------:R-:W-:Y:S05]  /*0210*/  @P0 BRA `(.L_x_1) ;  /* 0x00000000000c0947 */ /* 0x000fea0003800000 */
[----:B------:R-:W-:-:S07]  /*0220*/  MOV R10, 0x240 ;  /* 0x00000240000a7802 */ /* 0x000fce0000000f00 */
[----:B---3--:R-:W-:Y:S05]  /*0230*/  CALL.REL.NOINC `($__internal_0_$__cuda_sm20_rcp_rn_f32_slowpath) ;  /* 0x0000000000307944 */ /* 0x008fea0003c00000 */
[----:B------:R-:W-:Y:S05]  /*0240*/  BRA `(.L_x_2) ;  /* 0x0000000000107947 */ /* 0x000fea0003800000 */
.L_x_1:
[----:B------:R-:W0:Y:S02]  /*0250*/  MUFU.RCP R0, R13 ;  /* 0x0000000d00007308 */ /* 0x000e240000001000 */
[----:B0-----:R-:W-:-:S04]  /*0260*/  FFMA R2, R13, R0, -1 ;  /* 0xbf8000000d027423 */ /* 0x001fc80000000000 */
[----:B------:R-:W-:-:S04]  /*0270*/  FADD.FTZ R11, -R2, -RZ ;  /* 0x800000ff020b7221 */ /* 0x000fc80000010100 */
[----:B------:R-:W-:-:S07]  /*0280*/  FFMA R0, R0, R11, R0 ;  /* 0x0000000b00007223 */ /* 0x000fce0000000000 */
.L_x_2:
[----:B------:R-:W-:Y:S05]  /*0290*/  BSYNC.RECONVERGENT B0 ;  /* 0x0000000000007941 */ /* 0x000fea0003800200 */
.L_x_0:
[----:B------:R-:W-:Y:S01]  /*02a0*/  FADD R13, -R0, 1 ;  /* 0x3f800000000d7421 */ /* 0x000fe20000000100 */
[----:B---3--:R-:W-:-:S04]  /*02b0*/  IMAD.WIDE R10, R9, 0x4, R6 ;  /* 0x00000004090a7825 */ /* 0x008fc800078e0206 */
[----:B------:R-:W-:-:S05]  /*02c0*/  FMUL R13, R13, R0 ;  /* 0x000000000d0d7220 */ /* 0x000fca0000400000 */
[----:B------:R1:W-:Y:S01]  /*02d0*/  STG.E desc[UR6][R10.64], R13 ;  /* 0x0000000d0a007986 */ /* 0x0003e2000c101906 */
[----:B------:R-:W-:Y:S05]  /*02e0*/  @!P3 BRA `(.L_x_3) ;  /* 0xfffffffc007cb947 */ /* 0x000fea000383ffff */
[----:B------:R-:W-:Y:S05]  /*02f0*/  EXIT ;  /* 0x000000000000794d */ /* 0x000fea0003800000 */
        .weak           $__internal_0_$__cuda_sm20_rcp_rn_f32_slowpath
        .type           $__internal_0_$__cuda_sm20_rcp_rn_f32_slowpath,@function
        .size           $__internal_0_$__cuda_sm20_rcp_rn_f32_slowpath,(.L_x_22 - $__internal_0_$__cuda_sm20_rcp_rn_f32_slowpath)
$__internal_0_$__cuda_sm20_rcp_rn_f32_slowpath:
[----:B------:R-:W-:Y:S01]  /*0300*/  SHF.L.U32 R0, R13, 0x1, RZ ;  /* 0x000000010d007819 */ /* 0x000fe200000006ff */
[----:B------:R-:W-:Y:S03]  /*0310*/  BSSY.RECONVERGENT B1, `(.L_x_4) ;  /* 0x0000031000017945 */ /* 0x000fe60003800200 */
[----:B------:R-:W-:Y:S01]  /*0320*/  SHF.R.U32.HI R15, RZ, 0x18, R0 ;  /* 0x00000018ff0f7819 */ /* 0x000fe20000011600 */
[----:B------:R-:W-:-:S03]  /*0330*/  IMAD.MOV.U32 R0, RZ, RZ, R13 ;  /* 0x000000ffff007224 */ /* 0x000fc600078e000d */
[----:B------:R-:W-:-:S13]  /*0340*/  ISETP.NE.U32.AND P0, PT, R15, RZ, PT ;  /* 0x000000ff0f00720c */ /* 0x000fda0003f05070 */
[----:B------:R-:W-:Y:S05]  /*0350*/  @P0 BRA `(.L_x_5) ;  /* 0x0000000000280947 */ /* 0x000fea0003800000 */
[----:B------:R-:W-:-:S04]  /*0360*/  SHF.L.U32 R2, R0, 0x1, RZ ;  /* 0x0000000100027819 */ /* 0x000fc800000006ff */
[----:B------:R-:W-:-:S13]  /*0370*/  ISETP.NE.AND P0, PT, R2, RZ, PT ;  /* 0x000000ff0200720c */ /* 0x000fda0003f05270 */
[----:B------:R-:W-:Y:S01]  /*0380*/  @P0 FFMA R12, R0, 1.84467440737095516160e+19, RZ ;  /* 0x5f800000000c0823 */ /* 0x000fe200000000ff */
[----:B------:R-:W-:Y:S08]  /*0390*/  @!P0 MUFU.RCP R11, R0 ;  /* 0x00000000000b8308 */ /* 0x000ff00000001000 */
[----:B------:R-:W0:Y:S02]  /*03a0*/  @P0 MUFU.RCP R13, R12 ;  /* 0x0000000c000d0308 */ /* 0x000e240000001000 */
[----:B0-----:R-:W-:-:S04]  /*03b0*/  @P0 FFMA R2, R12, R13, -1 ;  /* 0xbf8000000c020423 */ /* 0x001fc8000000000d */
[----:B------:R-:W-:-:S04]  /*03c0*/  @P0 FADD.FTZ R2, -R2, -RZ ;  /* 0x800000ff02020221 */ /* 0x000fc80000010100 */
[----:B------:R-:W-:-:S04]  /*03d0*/  @P0 FFMA R2, R13, R2, R13 ;  /* 0x000000020d020223 */ /* 0x000fc8000000000d */
[----:B------:R-:W-:Y:S01]  /*03e0*/  @P0 FFMA R11, R2, 1.84467440737095516160e+19, RZ ;  /* 0x5f800000020b0823 */ /* 0x000fe200000000ff */
[----:B------:R-:W-:Y:S06]  /*03f0*/  BRA `(.L_x_6) ;  /* 0x0000000000887947 */ /* 0x000fec0003800000 */
.L_x_5:
[----:B------:R-:W-:-:S05]  /*0400*/  VIADD R17, R15, 0xffffff03 ;  /* 0xffffff030f117836 */ /* 0x000fca0000000000 */
[----:B------:R-:W-:-:S13]  /*0410*/  ISETP.GT.U32.AND P0, PT, R17, 0x1, PT ;  /* 0x000000011100780c */ /* 0x000fda0003f04070 */
[----:B------:R-:W-:Y:S05]  /*0420*/  @P0 BRA `(.L_x_7) ;  /* 0x0000000000780947 */ /* 0x000fea0003800000 */
[----:B------:R-:W-:Y:S01]  /*0430*/  LOP3.LUT R2, R0, 0x7fffff, RZ, 0xc0, !PT ;  /* 0x007fffff00027812 */ /* 0x000fe200078ec0ff */
[----:B------:R-:W-:-:S03]  /*0440*/  HFMA2 R14, -RZ, RZ, 0, 1.78813934326171875e-07 ;  /* 0x00000003ff0e7431 */ /* 0x000fc600000001ff */
[----:B------:R-:W-:-:S04]  /*0450*/  LOP3.LUT R2, R2, 0x3f800000, RZ, 0xfc, !PT ;  /* 0x3f80000002027812 */ /* 0x000fc800078efcff */
[----:B------:R-:W0:Y:S01]  /*0460*/  MUFU.RCP R11, R2 ;  /* 0x00000002000b7308 */ /* 0x000e220000001000 */
[----:B------:R-:W-:Y:S01]  /*0470*/  SHF.L.U32 R14, R14, R17, RZ ;  /* 0x000000110e0e7219 */ /* 0x000fe200000006ff */
[----:B0-----:R-:W-:-:S04]  /*0480*/  FFMA R12, R2, R11, -1 ;  /* 0xbf800000020c7423 */ /* 0x001fc8000000000b */
[----:B------:R-:W-:-:S04]  /*0490*/  FADD.FTZ R12, -R12, -RZ ;  /* 0x800000ff0c0c7221 */ /* 0x000fc80000010100 */
[CCC-:B------:R-:W-:Y:S01]  /*04a0*/  FFMA.RM R13, R11.reuse, R12.reuse, R11.reuse ;  /* 0x0000000c0b0d7223 */ /* 0x1c0fe2000000400b */
[----:B------:R-:W-:-:S04]  /*04b0*/  FFMA.RP R12, R11, R12, R11 ;  /* 0x0000000c0b0c7223 */ /* 0x000fc8000000800b */
[C---:B------:R-:W-:Y:S02]  /*04c0*/  LOP3.LUT R11, R13.reuse, 0x7fffff, RZ, 0xc0, !PT ;  /* 0x007fffff0d0b7812 */ /* 0x040fe400078ec0ff */
[----:B------:R-:W-:Y:S02]  /*04d0*/  FSETP.NEU.FTZ.AND P0, PT, R13, R12, PT ;  /* 0x0000000c0d00720b */ /* 0x000fe40003f1d000 */
[----:B------:R-:W-:Y:S02]  /*04e0*/  LOP3.LUT R11, R11, 0x800000, RZ, 0xfc, !PT ;  /* 0x008000000b0b7812 */ /* 0x000fe400078efcff */
[----:B------:R-:W-:Y:S02]  /*04f0*/  SEL R12, RZ, 0xffffffff, !P0 ;  /* 0xffffffffff0c7807 */ /* 0x000fe40004000000 */
[----:B------:R-:W-:-:S03]  /*0500*/  LOP3.LUT R14, R14, R11, RZ, 0xc0, !PT ;  /* 0x0000000b0e0e7212 */ /* 0x000fc600078ec0ff */
[----:B------:R-:W-:Y:S01]  /*0510*/  IMAD.MOV R12, RZ, RZ, -R12 ;  /* 0x000000ffff0c7224 */ /* 0x000fe200078e0a0c */
[----:B------:R-:W-:-:S04]  /*0520*/  SHF.R.U32.HI R14, RZ, R17, R14 ;  /* 0x00000011ff0e7219 */ /* 0x000fc8000001160e */
[----:B------:R-:W-:Y:S02]  /*0530*/  LOP3.LUT P1, RZ, R12, R17, R11, 0xf8, !PT ;  /* 0x000000110cff7212 */ /* 0x000fe4000782f80b */
[C---:B------:R-:W-:Y:S02]  /*0540*/  LOP3.LUT P0, RZ, R14.reuse, 0x1, RZ, 0xc0, !PT ;  /* 0x000000010eff7812 */ /* 0x040fe4000780c0ff */
[----:B------:R-:W-:-:S04]  /*0550*/  LOP3.LUT P2, RZ, R14, 0x2, RZ, 0xc0, !PT ;  /* 0x000000020eff7812 */ /* 0x000fc8000784c0ff */
[----:B------:R-:W-:Y:S02]  /*0560*/  PLOP3.LUT P0, PT, P0, P1, P2, 0xe0, 0x0 ;  /* 0x000000000000781c */ /* 0x000fe40000703c20 */
[----:B------:R-:W-:Y:S02]  /*0570*/  LOP3.LUT P1, RZ, R0, 0x7fffff, RZ, 0xc0, !PT ;  /* 0x007fffff00ff7812 */ /* 0x000fe4000782c0ff */
[----:B------:R-:W-:-:S04]  /*0580*/  SEL R2, RZ, 0x1, !P0 ;  /* 0x00000001ff027807 */ /* 0x000fc80004000000 */
[----:B------:R-:W-:-:S04]  /*0590*/  IADD3 R2, PT, PT, -R2, RZ, RZ ;  /* 0x000000ff02027210 */ /* 0x000fc80007ffe1ff */
[----:B------:R-:W-:Y:S01]  /*05a0*/  ISETP.GE.AND P0, PT, R2, RZ, PT ;  /* 0x000000ff0200720c */ /* 0x000fe20003f06270 */
[----:B------:R-:W-:-:S05]  /*05b0*/  VIADD R2, R15, 0xffffff04 ;  /* 0xffffff040f027836 */ /* 0x000fca0000000000 */
[----:B------:R-:W-:-:S07]  /*05c0*/  SHF.R.U32.HI R11, RZ, R2, R11 ;  /* 0x00000002ff0b7219 */ /* 0x000fce000001160b */
[----:B------:R-:W-:-:S05]  /*05d0*/  @!P0 IADD3 R11, PT, PT, R11, 0x1, RZ ;  /* 0x000000010b0b8810 */ /* 0x000fca0007ffe0ff */
[----:B------:R-:W-:-:S05]  /*05e0*/  @!P1 IMAD.SHL.U32 R11, R11, 0x2, RZ ;  /* 0x000000020b0b9824 */ /* 0x000fca00078e00ff */
[----:B------:R-:W-:Y:S01]  /*05f0*/  LOP3.LUT R11, R11, 0x80000000, R0, 0xf8, !PT ;  /* 0x800000000b0b7812 */ /* 0x000fe200078ef800 */
[----:B------:R-:W-:Y:S06]  /*0600*/  BRA `(.L_x_6) ;  /* 0x0000000000047947 */ /* 0x000fec0003800000 */
.L_x_7:
[----:B------:R0:W1:Y:S02]  /*0610*/  MUFU.RCP R11, R0 ;  /* 0x00000000000b7308 */ /* 0x0000640000001000 */
.L_x_6:
[----:B------:R-:W-:Y:S05]  /*0620*/  BSYNC.RECONVERGENT B1 ;  /* 0x0000000000017941 */ /* 0x000fea0003800200 */
.L_x_4:
[----:B01----:R-:W-:Y:S01]  /*0630*/  MOV R0, R11 ;  /* 0x0000000b00007202 */ /* 0x003fe20000000f00 */
[----:B------:R-:W-:-:S04]  /*0640*/  IMAD.MOV.U32 R11, RZ, RZ, 0x0 ;  /* 0x00000000ff0b7424 */ /* 0x000fc800078e00ff */
[----:B------:R-:W-:Y:S05]  /*0650*/  RET.REL.NODEC R10 `(_Z16sigmoid_gpu_backPfS_i) ;  /* 0xfffffff80a687950 */ /* 0x000fea0003c3ffff */
.L_x_8:
[----:B------:R-:W-:-:S00]  /*0660*/  BRA `(.L_x_8) ;  /* 0xfffffffc00fc7947 */ /* 0x000fc0000383ffff */
[----:B------:R-:W-:-:S00]  /*0670*/  NOP ;  /* 0x0000000000007918 */ /* 0x000fc00000000000 */
        /* <DEDUP_REMOVED lines=8> */
.L_x_22:


//--------------------- .text._Z11sigmoid_gpuPfS_i --------------------------
	.section	.text._Z11sigmoid_gpuPfS_i,"ax",@progbits
	.align	128
        .global         _Z11sigmoid_gpuPfS_i
        .type           _Z11sigmoid_gpuPfS_i,@function
        .size           _Z11sigmoid_gpuPfS_i,(.L_x_23 - _Z11sigmoid_gpuPfS_i)
        .other          _Z11sigmoid_gpuPfS_i,@"STO_CUDA_ENTRY STV_DEFAULT"
_Z11sigmoid_gpuPfS_i:
.text._Z11sigmoid_gpuPfS_i:
        /* <DEDUP_REMOVED lines=14> */
.L_x_12:
        /* <DEDUP_REMOVED lines=13> */
[----:B------:R-:W-:Y:S01]  /*01b0*/  IMAD.MOV.U32 R9, RZ, RZ, R3 ;  /* 0x000000ffff097224 */ /* 0x000fe200078e0003 */
[----:B------:R-:W-:Y:S02]  /*01c0*/  IADD3 R3, PT, PT, R8, R3, RZ ;  /* 0x0000000308037210 */ /* 0x000fe40007ffe0ff */
[----:B------:R-:W-:Y:S02]  /*01d0*/  VIADD R0, R12, 0x1800000 ;  /* 0x018000000c007836 */ /* 0x000fe40000000000 */
[----:B----4-:R-:W-:-:S03]  /*01e0*/  ISETP.GE.AND P3, PT, R3, UR5, PT ;  /* 0x0000000503007c0c */ /* 0x010fc6000bf66270 */
[----:B------:R-:W-:-:S04]  /*01f0*/  LOP3.LUT R0, R0, 0x7f800000, RZ, 0xc0, !PT ;  /* 0x7f80000000007812 */ /* 0x000fc800078ec0ff */
[----:B------:R-:W-:-:S13]  /*0200*/  ISETP.GT.U32.AND P0, PT, R0, 0x1ffffff, PT ;  /* 0x01ffffff0000780c */ /* 0x000fda0003f04070 */
[----:B------:R-:W-:Y:S05]  /*0210*/  @P0 BRA `(.L_x_10) ;  /* 0x00000000000c0947 */ /* 0x000fea0003800000 */
[----:B------:R-:W-:-:S07]  /*0220*/  MOV R10, 0x240 ;  /* 0x00000240000a7802 */ /* 0x000fce0000000f00 */
[----:B---3--:R-:W-:Y:S05]  /*0230*/  CALL.REL.NOINC `($__internal_1_$__cuda_sm20_rcp_rn_f32_slowpath) ;  /* 0x0000000000287944 */ /* 0x008fea0003c00000 */
[----:B------:R-:W-:Y:S05]  /*0240*/  BRA `(.L_x_11) ;  /* 0x0000000000107947 */ /* 0x000fea0003800000 */
.L_x_10:
[----:B------:R-:W0:Y:S02]  /*0250*/  MUFU.RCP R13, R12 ;  /* 0x0000000c000d7308 */ /* 0x000e240000001000 */
[----:B0-----:R-:W-:-:S04]  /*0260*/  FFMA R0, R12, R13, -1 ;  /* 0xbf8000000c007423 */ /* 0x001fc8000000000d */
[----:B------:R-:W-:-:S04]  /*0270*/  FADD.FTZ R0, -R0, -RZ ;  /* 0x800000ff00007221 */ /* 0x000fc80000010100 */
[----:B------:R-:W-:-:S07]  /*0280*/  FFMA R13, R13, R0, R13 ;  /* 0x000000000d0d7223 */ /* 0x000fce000000000d */
.L_x_11:
[----:B------:R-:W-:Y:S05]  /*0290*/  BSYNC.RECONVERGENT B0 ;  /* 0x0000000000007941 */ /* 0x000fea0003800200 */
.L_x_9:
[----:B---3--:R-:W-:-:S05]  /*02a0*/  IMAD.WIDE R10, R9, 0x4, R6 ;  /* 0x00000004090a7825 */ /* 0x008fca00078e0206 */
[----:B------:R1:W-:Y:S01]  /*02b0*/  STG.E desc[UR6][R10.64], R13 ;  /* 0x0000000d0a007986 */ /* 0x0003e2000c101906 */
[----:B------:R-:W-:Y:S05]  /*02c0*/  @!P3 BRA `(.L_x_12) ;  /* 0xfffffffc0084b947 */ /* 0x000fea000383ffff */
[----:B------:R-:W-:Y:S05]  /*02d0*/  EXIT ;  /* 0x000000000000794d */ /* 0x000fea0003800000 */
        .weak           $__internal_1_$__cuda_sm20_rcp_rn_f32_slowpath
        .type           $__internal_1_$__cuda_sm20_rcp_rn_f32_slowpath,@function
        .size           $__internal_1_$__cuda_sm20_rcp_rn_f32_slowpath,(.L_x_23 - $__internal_1_$__cuda_sm20_rcp_rn_f32_slowpath)
$__internal_1_$__cuda_sm20_rcp_rn_f32_slowpath:
[----:B------:R-:W-:Y:S01]  /*02e0*/  IMAD.SHL.U32 R0, R12, 0x2, RZ ;  /* 0x000000020c007824 */ /* 0x000fe200078e00ff */
[----:B------:R-:W-:Y:S04]  /*02f0*/  BSSY.RECONVERGENT B1, `(.L_x_13) ;  /* 0x0000031000017945 */ /* 0x000fe80003800200 */
[----:B------:R-:W-:Y:S02]  /*0300*/  SHF.R.U32.HI R15, RZ, 0x18, R0 ;  /* 0x00000018ff0f7819 */ /* 0x000fe40000011600 */
[----:B------:R-:W-:Y:S02]  /*0310*/  MOV R0, R12 ;  /* 0x0000000c00007202 */ /* 0x000fe40000000f00 */
[----:B------:R-:W-:-:S13]  /*0320*/  ISETP.NE.U32.AND P0, PT, R15, RZ, PT ;  /* 0x000000ff0f00720c */ /* 0x000fda0003f05070 */
[----:B------:R-:W-:Y:S05]  /*0330*/  @P0 BRA `(.L_x_14) ;  /* 0x0000000000280947 */ /* 0x000fea0003800000 */
[----:B------:R-:W-:-:S05]  /*0340*/  IMAD.SHL.U32 R2, R0, 0x2, RZ ;  /* 0x0000000200027824 */ /* 0x000fca00078e00ff */
        /* <DEDUP_REMOVED lines=9> */
.L_x_14:
[----:B------:R-:W-:-:S04]  /*03e0*/  IADD3 R17, PT, PT, R15, -0xfd, RZ ;  /* 0xffffff030f117810 */ /* 0x000fc80007ffe0ff */
[----:B------:R-:W-:-:S13]  /*03f0*/  ISETP.GT.U32.AND P0, PT, R17, 0x1, PT ;  /* 0x000000011100780c */ /* 0x000fda0003f04070 */
[----:B------:R-:W-:Y:S05]  /*0400*/  @P0 BRA `(.L_x_16) ;  /* 0x0000000000780947 */ /* 0x000fea0003800000 */
[----:B------:R-:W-:Y:S01]  /*0410*/  LOP3.LUT R2, R0, 0x7fffff, RZ, 0xc0, !PT ;  /* 0x007fffff00027812 */ /* 0x000fe200078ec0ff */
[----:B------:R-:W-:-:S03]  /*0420*/  IMAD.MOV.U32 R14, RZ, RZ, 0x3 ;  /* 0x00000003ff0e7424 */ /* 0x000fc600078e00ff */
[----:B------:R-:W-:Y:S02]  /*0430*/  LOP3.LUT R2, R2, 0x3f800000, RZ, 0xfc, !PT ;  /* 0x3f80000002027812 */ /* 0x000fe400078efcff */
[----:B------:R-:W-:Y:S02]  /*0440*/  SHF.L.U32 R14, R14, R17, RZ ;  /* 0x000000110e0e7219 */ /* 0x000fe400000006ff */
[----:B------:R-:W0:Y:S02]  /*0450*/  MUFU.RCP R11, R2 ;  /* 0x00000002000b7308 */ /* 0x000e240000001000 */
        /* <DEDUP_REMOVED lines=8> */
[----:B------:R-:W-:Y:S02]  /*04e0*/  LOP3.LUT R14, R14, R11, RZ, 0xc0, !PT ;  /* 0x0000000b0e0e7212 */ /* 0x000fe400078ec0ff */
[----:B------:R-:W-:-:S02]  /*04f0*/  IADD3 R12, PT, PT, -R12, RZ, RZ ;  /* 0x000000ff0c0c7210 */ /* 0x000fc40007ffe1ff */
[-C--:B------:R-:W-:Y:S02]  /*0500*/  SHF.R.U32.HI R14, RZ, R17.reuse, R14 ;  /* 0x00000011ff0e7219 */ /* 0x080fe4000001160e */
[----:B------:R-:W-:Y:S02]  /*0510*/  LOP3.LUT P1, RZ, R12, R17, R11, 0xf8, !PT ;  /* 0x000000110cff7212 */ /* 0x000fe4000782f80b */
[C---:B------:R-:W-:Y:S02]  /*0520*/  LOP3.LUT P0, RZ, R14.reuse, 0x1, RZ, 0xc0, !PT ;  /* 0x000000010eff7812 */ /* 0x040fe4000780c0ff */
[----:B------:R-:W-:-:S04]  /*0530*/  LOP3.LUT P2, RZ, R14, 0x2, RZ, 0xc0, !PT ;  /* 0x000000020eff7812 */ /* 0x000fc8000784c0ff */
[----:B------:R-:W-:Y:S02]  /*0540*/  PLOP3.LUT P0, PT, P0, P1, P2, 0xe0, 0x0 ;  /* 0x000000000000781c */ /* 0x000fe40000703c20 */
[----:B------:R-:W-:Y:S02]  /*0550*/  LOP3.LUT P1, RZ, R0, 0x7fffff, RZ, 0xc0, !PT ;  /* 0x007fffff00ff7812 */ /* 0x000fe4000782c0ff */
[----:B------:R-:W-:-:S05]  /*0560*/  SEL R2, RZ, 0x1, !P0 ;  /* 0x00000001ff027807 */ /* 0x000fca0004000000 */
[----:B------:R-:W-:-:S05]  /*0570*/  IMAD.MOV R2, RZ, RZ, -R2 ;  /* 0x000000ffff027224 */ /* 0x000fca00078e0a02 */
[----:B------:R-:W-:Y:S02]  /*0580*/  ISETP.GE.AND P0, PT, R2, RZ, PT ;  /* 0x000000ff0200720c */ /* 0x000fe40003f06270 */
[----:B------:R-:W-:-:S04]  /*0590*/  IADD3 R2, PT, PT, R15, -0xfc, RZ ;  /* 0xffffff040f027810 */ /* 0x000fc80007ffe0ff */
[----:B------:R-:W-:-:S07]  /*05a0*/  SHF.R.U32.HI R11, RZ, R2, R11 ;  /* 0x00000002ff0b7219 */ /* 0x000fce000001160b */
[----:B------:R-:W-:-:S05]  /*05b0*/  @!P0 VIADD R11, R11, 0x1 ;  /* 0x000000010b0b8836 */ /* 0x000fca0000000000 */
[----:B------:R-:W-:-:S04]  /*05c0*/  @!P1 SHF.L.U32 R11, R11, 0x1, RZ ;  /* 0x000000010b0b9819 */ /* 0x000fc800000006ff */
[----:B------:R-:W-:Y:S01]  /*05d0*/  LOP3.LUT R11, R11, 0x80000000, R0, 0xf8, !PT ;  /* 0x800000000b0b7812 */ /* 0x000fe200078ef800 */
[----:B------:R-:W-:Y:S06]  /*05e0*/  BRA `(.L_x_15) ;  /* 0x0000000000047947 */ /* 0x000fec0003800000 */
.L_x_16:
[----:B------:R0:W1:Y:S02]  /*05f0*/  MUFU.RCP R11, R0 ;  /* 0x00000000000b7308 */ /* 0x0000640000001000 */
.L_x_15:
[----:B------:R-:W-:Y:S05]  /*0600*/  BSYNC.RECONVERGENT B1 ;  /* 0x0000000000017941 */ /* 0x000fea0003800200 */
.L_x_13:
[----:B-1----:R-:W-:Y:S02]  /*0610*/  IMAD.MOV.U32 R13, RZ, RZ, R11 ;  /* 0x000000ffff0d7224 */ /* 0x002fe400078e000b */
[----:B------:R-:W-:-:S04]  /*0620*/  HFMA2 R11, -RZ, RZ, 0, 0 ;  /* 0x00000000ff0b7431 */ /* 0x000fc800000001ff */
[----:B0-----:R-:W-:Y:S05]  /*0630*/  RET.REL.NODEC R10 `(_Z11sigmoid_gpuPfS_i) ;  /* 0xfffffff80a707950 */ /* 0x001fea0003c3ffff */
.L_x_17:
        /* <DEDUP_REMOVED lines=12> */
.L_x_23:


//--------------------- .text._Z13relu_gpu_backPfS_i --------------------------
	.section	.text._Z13relu_gpu_backPfS_i,"ax",@progbits
	.align	128
        .global         _Z13relu_gpu_backPfS_i
        .type           _Z13relu_gpu_backPfS_i,@function
        .size           _Z13relu_gpu_backPfS_i,(.L_x_26 - _Z13relu_gpu_backPfS_i)
        .other          _Z13relu_gpu_backPfS_i,@"STO_CUDA_ENTRY STV_DEFAULT"
_Z13relu_gpu_backPfS_i:
.text._Z13relu_gpu_backPfS_i:
        /* <DEDUP_REMOVED lines=12> */
[----:B-1----:R-:W-:-:S07]  /*00c0*/  IMAD R11, R11, UR4, RZ ;  /* 0x000000040b0b7c24 */ /* 0x002fce000f8e02ff */
.L_x_18:
[----:B0-----:R-:W-:-:S06]  /*00d0*/  IMAD.WIDE R2, R0, 0x4, R6 ;  /* 0x0000000400027825 */ /* 0x001fcc00078e0206 */
[----:B--2---:R-:W2:Y:S01]  /*00e0*/  LDG.E R2, desc[UR6][R2.64] ;  /* 0x0000000602027981 */ /* 0x004ea2000c1e1900 */
[----:B-1-3--:R-:W-:Y:S01]  /*00f0*/  IMAD.WIDE R4, R0, 0x4, R8 ;  /* 0x0000000400047825 */ /* 0x00afe200078e0208 */
[----:B------:R-:W-:-:S04]  /*0100*/  IADD3 R0, PT, PT, R11, R0, RZ ;  /* 0x000000000b007210 */ /* 0x000fc80007ffe0ff */
[----:B------:R-:W-:Y:S02]  /*0110*/  ISETP.GE.AND P0, PT, R0, UR5, PT ;  /* 0x0000000500007c0c */ /* 0x000fe4000bf06270 */
[----:B--2---:R-:W-:-:S05]  /*0120*/  FSET.BF.GT.AND R13, R2, RZ, PT ;  /* 0x000000ff020d720a */ /* 0x004fca0003804000 */
[----:B------:R1:W-:Y:S06]  /*0130*/  STG.E desc[UR6][R4.64], R13 ;  /* 0x0000000d04007986 */ /* 0x0003ec000c101906 */
[----:B------:R-:W-:Y:S05]  /*0140*/  @!P0 BRA `(.L_x_18) ;  /* 0xfffffffc00e08947 */ /* 0x000fea000383ffff */
[----:B------:R-:W-:Y:S05]  /*0150*/  EXIT ;  /* 0x000000000000794d */ /* 0x000fea0003800000 */
.L_x_19:
        /* <DEDUP_REMOVED lines=10> */
.L_x_26:


//--------------------- .text._Z8relu_gpuPfS_i    --------------------------
	.section	.text._Z8relu_gpuPfS_i,"ax",@progbits
	.align	128
        .global         _Z8relu_gpuPfS_i
        .type           _Z8relu_gpuPfS_i,@function
        .size           _Z8relu_gpuPfS_i,(.L_x_27 - _Z8relu_gpuPfS_i)
        .other          _Z8relu_gpuPfS_i,@"STO_CUDA_ENTRY STV_DEFAULT"
_Z8relu_gpuPfS_i:
.text._Z8relu_gpuPfS_i:
        /* <DEDUP_REMOVED lines=13> */
.L_x_20:
[----:B0-----:R-:W-:-:S06]  /*00d0*/  IMAD.WIDE R2, R0, 0x4, R6 ;  /* 0x0000000400027825 */ /* 0x001fcc00078e0206 */
[----:B--2---:R-:W2:Y:S01]  /*00e0*/  LDG.E R2, desc[UR6][R2.64] ;  /* 0x0000000602027981 */ /* 0x004ea2000c1e1900 */
[----:B-1-3--:R-:W-:Y:S01]  /*00f0*/  IMAD.WIDE R4, R0, 0x4, R8 ;  /* 0x0000000400047825 */ /* 0x00afe200078e0208 */
[----:B------:R-:W-:-:S04]  /*0100*/  IADD3 R0, PT, PT, R11, R0, RZ ;  /* 0x000000000b007210 */ /* 0x000fc80007ffe0ff */
[----:B------:R-:W-:Y:S02]  /*0110*/  ISETP.GE.AND P0, PT, R0, UR5, PT ;  /* 0x0000000500007c0c */ /* 0x000fe4000bf06270 */
[----:B--2---:R-:W-:-:S05]  /*0120*/  FMNMX R13, RZ, R2, !PT ;  /* 0x00000002ff0d7209 */ /* 0x004fca0007800000 */
[----:B------:R1:W-:Y:S06]  /*0130*/  STG.E desc[UR6][R4.64], R13 ;  /* 0x0000000d04007986 */ /* 0x0003ec000c101906 */
[----:B------:R-:W-:Y:S05]  /*0140*/  @!P0 BRA `(.L_x_20) ;  /* 0xfffffffc00e08947 */ /* 0x000fea000383ffff */
[----:B------:R-:W-:Y:S05]  /*0150*/  EXIT ;  /* 0x000000000000794d */ /* 0x000fea0003800000 */
.L_x_21:
        /* <DEDUP_REMOVED lines=10> */
.L_x_27:


//--------------------- .nv.shared.reserved.0     --------------------------
	.section	.nv.shared.reserved.0,"aw",@nobits
	.weak		__nv_reservedSMEM_offset_0_alias
	.size		__nv_reservedSMEM_offset_0_alias, 0, 64
	.other		__nv_reservedSMEM_offset_0_alias,@"STO_CUDA_RESERVED_SHARED STV_DEFAULT"
__nv_reservedSMEM_offset_0_alias:
	.zero		0
	.zero		64


//--------------------- .nv.constant0._Z16sigmoid_gpu_backPfS_i --------------------------
	.section	.nv.constant0._Z16sigmoid_gpu_backPfS_i,"a",@progbits
	.sectionflags	@""
	.align	4
.nv.constant0._Z16sigmoid_gpu_backPfS_i:
	.zero		916


//--------------------- .nv.constant0._Z11sigmoid_gpuPfS_i --------------------------
	.section	.nv.constant0._Z11sigmoid_gpuPfS_i,"a",@progbits
	.sectionflags	@""
	.align	4
.nv.constant0._Z11sigmoid_gpuPfS_i:
	.zero		916


//--------------------- .nv.constant0._Z13relu_gpu_backPfS_i --------------------------
	.section	.nv.constant0._Z13relu_gpu_backPfS_i,"a",@progbits
	.sectionflags	@""
	.align	4
.nv.constant0._Z13relu_gpu_backPfS_i:
	.zero		916


//--------------------- .nv.constant0._Z8relu_gpuPfS_i --------------------------
	.section	.nv.constant0._Z8relu_gpuPfS_i,"a",@progbits
	.sectionflags	@""
	.align	4
.nv.constant0._Z8relu_gpuPfS_i:
	.zero		916


//--------------------- SYMBOLS --------------------------

	.type		.nv.reservedSmem.offset0,@object
	.size		.nv.reservedSmem.offset0,0x4
